	.headerflags	@"EF_CUDA_TEXMODE_UNIFIED EF_CUDA_64BIT_ADDRESS EF_CUDA_ACCELERATORS EF_CUDA_SM90 EF_CUDA_VIRTUAL_SM(EF_CUDA_SM90)"
	.elftype	@"ET_EXEC"


//--------------------- .nv.info                  --------------------------
	.section	.nv.info,"",@"SHT_CUDA_INFO"
	.align	4


	//----- nvinfo : EIATTR_REGCOUNT
	.align		4
        /*0000*/ 	.byte	0x04, 0x2f
        /*0002*/ 	.short	(.L_1 - .L_0)
	.align		4
.L_0:
        /*0004*/ 	.word	index@(triton_poi_fused_convolution_69)
        /*0008*/ 	.word	0x0000000a


	//----- nvinfo : EIATTR_MIN_STACK_SIZE
	.align		4
.L_1:
        /*000c*/ 	.byte	0x04, 0x12
        /*000e*/ 	.short	(.L_3 - .L_2)
	.align		4
.L_2:
        /*0010*/ 	.word	index@(triton_poi_fused_convolution_69)
        /*0014*/ 	.word	0x00000000


	//----- nvinfo : EIATTR_FRAME_SIZE
	.align		4
.L_3:
        /*0018*/ 	.byte	0x04, 0x11
        /*001a*/ 	.short	(.L_5 - .L_4)
	.align		4
.L_4:
        /*001c*/ 	.word	index@(triton_poi_fused_convolution_69)
        /*0020*/ 	.word	0x00000000


	//----- nvinfo : EIATTR_MIN_STACK_SIZE
	.align		4
.L_5:
        /*0024*/ 	.byte	0x04, 0x12
        /*0026*/ 	.short	(.L_7 - .L_6)
	.align		4
.L_6:
        /*0028*/ 	.word	index@(triton_poi_fused_convolution_69)
        /*002c*/ 	.word	0x00000000
.L_7:


//--------------------- .nv.info.triton_poi_fused_convolution_69 --------------------------
	.section	.nv.info.triton_poi_fused_convolution_69,"",@"SHT_CUDA_INFO"
	.sectionflags	@""
	.align	4


	//----- nvinfo : EIATTR_CUDA_API_VERSION
	.align		4
        /*0000*/ 	.byte	0x04, 0x37
        /*0002*/ 	.short	(.L_9 - .L_8)
.L_8:
        /*0004*/ 	.word	0x0000007c


	//----- nvinfo : EIATTR_KPARAM_INFO
	.align		4
.L_9:
        /*0008*/ 	.byte	0x04, 0x17
        /*000a*/ 	.short	(.L_11 - .L_10)
.L_10:
        /*000c*/ 	.word	0x00000000
        /*0010*/ 	.short	0x0002
        /*0012*/ 	.short	0x0010
        /*0014*/ 	.byte	0x00, 0xf0, 0x11, 0x00


	//----- nvinfo : EIATTR_KPARAM_INFO
	.align		4
.L_11:
        /*0018*/ 	.byte	0x04, 0x17
        /*001a*/ 	.short	(.L_13 - .L_12)
.L_12:
        /*001c*/ 	.word	0x00000000
        /*0020*/ 	.short	0x0001
        /*0022*/ 	.short	0x0008
        /*0024*/ 	.byte	0x00, 0xf4, 0x21, 0x00


	//----- nvinfo : EIATTR_KPARAM_INFO
	.align		4
.L_13:
        /*0028*/ 	.byte	0x04, 0x17
        /*002a*/ 	.short	(.L_15 - .L_14)
.L_14:
        /*002c*/ 	.word	0x00000000
        /*0030*/ 	.short	0x0000
        /*0032*/ 	.short	0x0000
        /*0034*/ 	.byte	0x00, 0xf4, 0x21, 0x00


	//----- nvinfo : EIATTR_SPARSE_MMA_MASK
	.align		4
.L_15:
        /*0038*/ 	.byte	0x03, 0x50
        /*003a*/ 	.short	0x0000


	//----- nvinfo : EIATTR_MAXREG_COUNT
	.align		4
        /*003c*/ 	.byte	0x03, 0x1b
        /*003e*/ 	.short	0x00ff


	//----- nvinfo : EIATTR_EXIT_INSTR_OFFSETS
	.align		4
        /*0040*/ 	.byte	0x04, 0x1c
        /*0042*/ 	.short	(.L_17 - .L_16)


	//   ....[0]....
.L_16:
        /*0044*/ 	.word	0x000000d0


	//----- nvinfo : EIATTR_REQNTID
	.align		4
.L_17:
        /*0048*/ 	.byte	0x04, 0x10
        /*004a*/ 	.short	(.L_19 - .L_18)
.L_18:
        /*004c*/ 	.word	0x00000080
        /*0050*/ 	.word	0x00000001
        /*0054*/ 	.word	0x00000001


	//----- nvinfo : EIATTR_CBANK_PARAM_SIZE
	.align		4
.L_19:
        /*0058*/ 	.byte	0x03, 0x19
        /*005a*/ 	.short	0x0014


	//----- nvinfo : EIATTR_PARAM_CBANK
	.align		4
        /*005c*/ 	.byte	0x04, 0x0a
        /*005e*/ 	.short	(.L_21 - .L_20)
	.align		4
.L_20:
        /*0060*/ 	.word	index@(.nv.constant0.triton_poi_fused_convolution_69)
        /*0064*/ 	.short	0x0210
        /*0066*/ 	.short	0x0014


	//----- nvinfo : EIATTR_SW_WAR
	.align		4
.L_21:
        /*0068*/ 	.byte	0x04, 0x36
        /*006a*/ 	.short	(.L_23 - .L_22)
.L_22:
        /*006c*/ 	.word	0x00000008
.L_23:


//--------------------- .nv.callgraph             --------------------------
	.section	.nv.callgraph,"",@"SHT_CUDA_CALLGRAPH"
	.align	4
	.sectionentsize	8
	.align		4
        /*0000*/ 	.word	0x00000000
	.align		4
        /*0004*/ 	.word	0xffffffff
	.align		4
        /*0008*/ 	.word	0x00000000
	.align		4
        /*000c*/ 	.word	0xfffffffe
	.align		4
        /*0010*/ 	.word	0x00000000
	.align		4
        /*0014*/ 	.word	0xfffffffd
	.align		4
        /*0018*/ 	.word	0x00000000
	.align		4
        /*001c*/ 	.word	0xfffffffc


//--------------------- .text.triton_poi_fused_convolution_69 --------------------------
	.section	.text.triton_poi_fused_convolution_69,"ax",@progbits
	.align	128
        .global         triton_poi_fused_convolution_69
        .type           triton_poi_fused_convolution_69,@function
        .size           triton_poi_fused_convolution_69,(.L_x_1 - triton_poi_fused_convolution_69)
        .other          triton_poi_fused_convolution_69,@"STO_CUDA_ENTRY STV_DEFAULT"
triton_poi_fused_convolution_69:
.text.triton_poi_fused_convolution_69:
[----:B------:R-:W-:Y:S01]  /*0000*/  LDC R1, c[0x0][0x28] ;  /* 0x00000a00ff017b82 */ /* 0x000fe20000000800 */
[----:B------:R-:W1:Y:S07]  /*0010*/  S2R R0, SR_TID.X ;  /* 0x0000000000007919 */ /* 0x000e6e0000002100 */
[----:B------:R-:W2:Y:S01]  /*0020*/  LDC.64 R2, c[0x0][0x210] ;  /* 0x00008400ff027b82 */ /* 0x000ea20000000a00 */
[----:B------:R-:W-:Y:S01]  /*0030*/  ULDC.64 UR4, c[0x0][0x208] ;  /* 0x0000820000047ab9 */ /* 0x000fe20000000a00 */
[----:B------:R-:W3:Y:S06]  /*0040*/  S2R R7, SR_CTAID.X ;  /* 0x0000000000077919 */ /* 0x000eec0000002500 */
[----:B------:R-:W4:Y:S01]  /*0050*/  LDC.64 R4, c[0x0][0x218] ;  /* 0x00008600ff047b82 */ /* 0x000f220000000a00 */
[----:B-1----:R-:W-:Y:S01]  /*0060*/  LOP3.LUT R0, R0, 0x7f, RZ, 0xc0, !PT ;  /* 0x0000007f00007812 */ /* 0x002fe200078ec0ff */
[----:B----4-:R-:W4:Y:S03]  /*0070*/  LDG.E R5, desc[UR4][R4.64] ;  /* 0x0000000404057981 */ /* 0x010f26000c1e1900 */
[----:B---3--:R-:W-:-:S05]  /*0080*/  LEA R7, R7, R0, 0x7 ;  /* 0x0000000007077211 */ /* 0x008fca00078e38ff */
[----:B--2---:R-:W-:-:S05]  /*0090*/  IMAD.WIDE R2, R7, 0x4, R2 ;  /* 0x0000000407027825 */ /* 0x004fca00078e0202 */
[----:B------:R-:W4:Y:S02]  /*00a0*/  LDG.E R0, desc[UR4][R2.64] ;  /* 0x0000000402007981 */ /* 0x000f24000c1e1900 */
[----:B----4-:R-:W-:-:S05]  /*00b0*/  FADD R7, R0, R5 ;  /* 0x0000000500077221 */ /* 0x010fca0000000000 */
[----:B------:R-:W-:Y:S01]  /*00c0*/  STG.E desc[UR4][R2.64], R7 ;  /* 0x0000000702007986 */ /* 0x000fe2000c101904 */
[----:B------:R-:W-:Y:S05]  /*00d0*/  EXIT ;  /* 0x000000000000794d */ /* 0x000fea0003800000 */
.L_x_0:
[----:B------:R-:W-:-:S00]  /*00e0*/  BRA `(.L_x_0) ;  /* 0xfffffffc00fc7947 */ /* 0x000fc0000383ffff */
[----:B------:R-:W-:-:S00]  /*00f0*/  NOP ;  /* 0x0000000000007918 */ /* 0x000fc00000000000 */
        /* <DEDUP_REMOVED lines=8> */
.L_x_1:


//--------------------- .nv.constant0.triton_poi_fused_convolution_69 --------------------------
	.section	.nv.constant0.triton_poi_fused_convolution_69,"a",@progbits
	.sectionflags	@""
	.align	4
.nv.constant0.triton_poi_fused_convolution_69:
	.zero		548
